//
// Generated by NVIDIA NVVM Compiler
//
// Compiler Build ID: CL-36424714
// Cuda compilation tools, release 13.0, V13.0.88
// Based on NVVM 20.0.0
//

.version 9.0
.target sm_100
.address_size 64

	// .globl	_Z11sumMatrix2DPfS_S_ii

.visible .entry _Z11sumMatrix2DPfS_S_ii(
	.param .u64 .ptr .align 1 _Z11sumMatrix2DPfS_S_ii_param_0,
	.param .u64 .ptr .align 1 _Z11sumMatrix2DPfS_S_ii_param_1,
	.param .u64 .ptr .align 1 _Z11sumMatrix2DPfS_S_ii_param_2,
	.param .u32 _Z11sumMatrix2DPfS_S_ii_param_3,
	.param .u32 _Z11sumMatrix2DPfS_S_ii_param_4
)
{
	.reg .pred 	%p<4>;
	.reg .b32 	%r<14>;
	.reg .b32 	%f<4>;
	.reg .b64 	%rd<11>;

	ld.param.u64 	%rd1, [_Z11sumMatrix2DPfS_S_ii_param_0];
	ld.param.u64 	%rd2, [_Z11sumMatrix2DPfS_S_ii_param_1];
	ld.param.u64 	%rd3, [_Z11sumMatrix2DPfS_S_ii_param_2];
	ld.param.u32 	%r2, [_Z11sumMatrix2DPfS_S_ii_param_3];
	ld.param.u32 	%r3, [_Z11sumMatrix2DPfS_S_ii_param_4];
	mov.u32 	%r5, %ctaid.x;
	mov.u32 	%r6, %ntid.x;
	mov.u32 	%r7, %tid.x;
	mad.lo.s32 	%r8, %r5, %r6, %r7;
	mov.u32 	%r9, %ctaid.y;
	mov.u32 	%r10, %ntid.y;
	mov.u32 	%r11, %tid.y;
	mad.lo.s32 	%r12, %r9, %r10, %r11;
	mad.lo.s32 	%r1, %r2, %r12, %r8;
	setp.ge.u32 	%p1, %r8, %r2;
	setp.ge.u32 	%p2, %r12, %r3;
	or.pred  	%p3, %p1, %p2;
	@%p3 bra 	$L__BB0_2;
	cvta.to.global.u64 	%rd4, %rd1;
	cvta.to.global.u64 	%rd5, %rd2;
	cvta.to.global.u64 	%rd6, %rd3;
	mul.wide.u32 	%rd7, %r1, 4;
	add.s64 	%rd8, %rd4, %rd7;
	ld.global.f32 	%f1, [%rd8];
	add.s64 	%rd9, %rd5, %rd7;
	ld.global.f32 	%f2, [%rd9];
	add.f32 	%f3, %f1, %f2;
	add.s64 	%rd10, %rd6, %rd7;
	st.global.f32 	[%rd10], %f3;
$L__BB0_2:
	ret;

}


// ===== COMPILED SASS (sm_100) =====

	.target	sm_100

	.elftype	@"ET_EXEC"


//--------------------- .note.nv.tkinfo           --------------------------
	.section	.note.nv.tkinfo,"",@"SHT_NOTE"
	.sectionflags	@"SHF_NOTE_NV_TKINFO"
	.tkinfo
        /*0018*/ 	.word	0x00000002
        /*0030*/ 	.string	""
        /*0030*/ 	.string	"ptxas"
        /*0030*/ 	.string	"Cuda compilation tools, release 13.0, V13.0.88"
        /*0030*/ 	.string	"Build cuda_13.0.r13.0/compiler.36424714_0"
        /*0030*/ 	.string	"-arch sm_100 -m 64 "



//--------------------- .note.nv.cuinfo           --------------------------
	.section	.note.nv.cuinfo,"",@"SHT_NOTE"
	.sectionflags	@"SHF_NOTE_NV_CUINFO"
        /*0018*/ 	.short	0x0002
        /*001a*/ 	.short	0x0064
        /*001c*/ 	.short	0x0082
	.zero		2


//--------------------- .nv.info                  --------------------------
	.section	.nv.info,"",@"SHT_CUDA_INFO"
	.align	4


	//----- nvinfo : EIATTR_REGCOUNT
	.align		4
        /*0000*/ 	.byte	0x04, 0x2f
        /*0002*/ 	.short	(.L_1 - .L_0)
	.align		4
.L_0:
        /*0004*/ 	.word	index@(_Z11sumMatrix2DPfS_S_ii)
        /*0008*/ 	.word	0x0000000c


	//----- nvinfo : EIATTR_FRAME_SIZE
	.align		4
.L_1:
        /*000c*/ 	.byte	0x04, 0x11
        /*000e*/ 	.short	(.L_3 - .L_2)
	.align		4
.L_2:
        /*0010*/ 	.word	index@(_Z11sumMatrix2DPfS_S_ii)
        /*0014*/ 	.word	0x00000000


	//----- nvinfo : EIATTR_MIN_STACK_SIZE
	.align		4
.L_3:
        /*0018*/ 	.byte	0x04, 0x12
        /*001a*/ 	.short	(.L_5 - .L_4)
	.align		4
.L_4:
        /*001c*/ 	.word	index@(_Z11sumMatrix2DPfS_S_ii)
        /*0020*/ 	.word	0x00000000
.L_5:


//--------------------- .nv.compat                --------------------------
	.section	.nv.compat,"",@"SHT_CUDA_COMPAT_INFO"
	.align	4
        /*0000*/ 	.byte	0x02, 0x09, 0x00, 0x00, 0x02, 0x02, 0x01, 0x00, 0x02, 0x05, 0x05, 0x00, 0x03, 0x07, 0x01, 0x01
        /*0010*/ 	.byte	0x02, 0x03, 0x00, 0x00, 0x02, 0x06, 0x01, 0x00, 0x04, 0x0b, 0x08, 0x00, 0x09, 0x00, 0x00, 0x00
        /*0020*/ 	.byte	0x00, 0x00, 0x00, 0x00


//--------------------- .nv.info._Z11sumMatrix2DPfS_S_ii --------------------------
	.section	.nv.info._Z11sumMatrix2DPfS_S_ii,"",@"SHT_CUDA_INFO"
	.sectionflags	@""
	.align	4


	//----- nvinfo : EIATTR_CUDA_API_VERSION
	.align		4
        /*0000*/ 	.byte	0x04, 0x37
        /*0002*/ 	.short	(.L_7 - .L_6)
.L_6:
        /*0004*/ 	.word	0x00000082


	//----- nvinfo : EIATTR_KPARAM_INFO
	.align		4
.L_7:
        /*0008*/ 	.byte	0x04, 0x17
        /*000a*/ 	.short	(.L_9 - .L_8)
.L_8:
        /*000c*/ 	.word	0x00000000
        /*0010*/ 	.short	0x0004
        /*0012*/ 	.short	0x001c
        /*0014*/ 	.byte	0x00, 0xf0, 0x11, 0x00


	//----- nvinfo : EIATTR_KPARAM_INFO
	.align		4
.L_9:
        /*0018*/ 	.byte	0x04, 0x17
        /*001a*/ 	.short	(.L_11 - .L_10)
.L_10:
        /*001c*/ 	.word	0x00000000
        /*0020*/ 	.short	0x0003
        /*0022*/ 	.short	0x0018
        /*0024*/ 	.byte	0x00, 0xf0, 0x11, 0x00


	//----- nvinfo : EIATTR_KPARAM_INFO
	.align		4
.L_11:
        /*0028*/ 	.byte	0x04, 0x17
        /*002a*/ 	.short	(.L_13 - .L_12)
.L_12:
        /*002c*/ 	.word	0x00000000
        /*0030*/ 	.short	0x0002
        /*0032*/ 	.short	0x0010
        /*0034*/ 	.byte	0x00, 0xf5, 0x21, 0x00


	//----- nvinfo : EIATTR_KPARAM_INFO
	.align		4
.L_13:
        /*0038*/ 	.byte	0x04, 0x17
        /*003a*/ 	.short	(.L_15 - .L_14)
.L_14:
        /*003c*/ 	.word	0x00000000
        /*0040*/ 	.short	0x0001
        /*0042*/ 	.short	0x0008
        /*0044*/ 	.byte	0x00, 0xf5, 0x21, 0x00


	//----- nvinfo : EIATTR_KPARAM_INFO
	.align		4
.L_15:
        /*0048*/ 	.byte	0x04, 0x17
        /*004a*/ 	.short	(.L_17 - .L_16)
.L_16:
        /*004c*/ 	.word	0x00000000
        /*0050*/ 	.short	0x0000
        /*0052*/ 	.short	0x0000
        /*0054*/ 	.byte	0x00, 0xf5, 0x21, 0x00


	//----- nvinfo : EIATTR_SPARSE_MMA_MASK
	.align		4
.L_17:
        /*0058*/ 	.byte	0x03, 0x50
        /*005a*/ 	.short	0x0000


	//----- nvinfo : EIATTR_MAXREG_COUNT
	.align		4
        /*005c*/ 	.byte	0x03, 0x1b
        /*005e*/ 	.short	0x00ff


	//----- nvinfo : EIATTR_MERCURY_ISA_VERSION
	.align		4
        /*0060*/ 	.byte	0x03, 0x5f
        /*0062*/ 	.short	0x0101


	//----- nvinfo : EIATTR_VRC_CTA_INIT_COUNT
	.align		4
        /*0064*/ 	.byte	0x02, 0x4a
	.zero		1
	.zero		1


	//----- nvinfo : EIATTR_EXIT_INSTR_OFFSETS
	.align		4
        /*0068*/ 	.byte	0x04, 0x1c
        /*006a*/ 	.short	(.L_19 - .L_18)


	//   ....[0]....
.L_18:
        /*006c*/ 	.word	0x000000d0


	//   ....[1]....
        /*0070*/ 	.word	0x00000190


	//----- nvinfo : EIATTR_CBANK_PARAM_SIZE
	.align		4
.L_19:
        /*0074*/ 	.byte	0x03, 0x19
        /*0076*/ 	.short	0x0020


	//----- nvinfo : EIATTR_PARAM_CBANK
	.align		4
        /*0078*/ 	.byte	0x04, 0x0a
        /*007a*/ 	.short	(.L_21 - .L_20)
	.align		4
.L_20:
        /*007c*/ 	.word	index@(.nv.constant0._Z11sumMatrix2DPfS_S_ii)
        /*0080*/ 	.short	0x0380
        /*0082*/ 	.short	0x0020


	//----- nvinfo : EIATTR_SW_WAR
	.align		4
.L_21:
        /*0084*/ 	.byte	0x04, 0x36
        /*0086*/ 	.short	(.L_23 - .L_22)
.L_22:
        /*0088*/ 	.word	0x00000008
.L_23:


//--------------------- .nv.callgraph             --------------------------
	.section	.nv.callgraph,"",@"SHT_CUDA_CALLGRAPH"
	.align	4
	.sectionentsize	8
	.align		4
        /*0000*/ 	.word	0x00000000
	.align		4
        /*0004*/ 	.word	0xffffffff
	.align		4
        /*0008*/ 	.word	0x00000000
	.align		4
        /*000c*/ 	.word	0xfffffffe
	.align		4
        /*0010*/ 	.word	0x00000000
	.align		4
        /*0014*/ 	.word	0xfffffffd
	.align		4
        /*0018*/ 	.word	0x00000000
	.align		4
        /*001c*/ 	.word	0xfffffffc


//--------------------- .text._Z11sumMatrix2DPfS_S_ii --------------------------
	.section	.text._Z11sumMatrix2DPfS_S_ii,"ax",@progbits
	.align	128
        .global         _Z11sumMatrix2DPfS_S_ii
        .type           _Z11sumMatrix2DPfS_S_ii,@function
        .size           _Z11sumMatrix2DPfS_S_ii,(.L_x_1 - _Z11sumMatrix2DPfS_S_ii)
        .other          _Z11sumMatrix2DPfS_S_ii,@"STO_CUDA_ENTRY STV_DEFAULT"
_Z11sumMatrix2DPfS_S_ii:
.text._Z11sumMatrix2DPfS_S_ii:
[----:B------:R-:W-:Y:S01]  /*0000*/  LDC R1, c[0x0][0x37c] ;  /* 0x0000df00ff017b82 */ /* 0x000fe20000000800 */
[----:B------:R-:W0:Y:S07]  /*0010*/  S2R R2, SR_TID.Y ;  /* 0x0000000000027919 */ /* 0x000e2e0000002200 */
[----:B------:R-:W1:Y:S01]  /*0020*/  LDC R0, c[0x0][0x360] ;  /* 0x0000d800ff007b82 */ /* 0x000e620000000800 */
[----:B------:R-:W2:Y:S01]  /*0030*/  LDCU.64 UR6, c[0x0][0x398] ;  /* 0x00007300ff0677ac */ /* 0x000ea20008000a00 */
[----:B------:R-:W1:Y:S06]  /*0040*/  S2R R5, SR_TID.X ;  /* 0x0000000000057919 */ /* 0x000e6c0000002100 */
[----:B------:R-:W0:Y:S08]  /*0050*/  S2UR UR5, SR_CTAID.Y ;  /* 0x00000000000579c3 */ /* 0x000e300000002600 */
[----:B------:R-:W0:Y:S08]  /*0060*/  LDC R3, c[0x0][0x364] ;  /* 0x0000d900ff037b82 */ /* 0x000e300000000800 */
[----:B------:R-:W1:Y:S01]  /*0070*/  S2UR UR4, SR_CTAID.X ;  /* 0x00000000000479c3 */ /* 0x000e620000002500 */
[----:B0-----:R-:W-:-:S05]  /*0080*/  IMAD R3, R3, UR5, R2 ;  /* 0x0000000503037c24 */ /* 0x001fca000f8e0202 */
[----:B--2---:R-:W-:Y:S01]  /*0090*/  ISETP.GE.U32.AND P0, PT, R3, UR7, PT ;  /* 0x0000000703007c0c */ /* 0x004fe2000bf06070 */
[----:B-1----:R-:W-:-:S04]  /*00a0*/  IMAD R0, R0, UR4, R5 ;  /* 0x0000000400007c24 */ /* 0x002fc8000f8e0205 */
[----:B------:R-:W-:Y:S01]  /*00b0*/  IMAD R9, R3, UR6, R0 ;  /* 0x0000000603097c24 */ /* 0x000fe2000f8e0200 */
[----:B------:R-:W-:-:S13]  /*00c0*/  ISETP.GE.U32.OR P0, PT, R0, UR6, P0 ;  /* 0x0000000600007c0c */ /* 0x000fda0008706470 */
[----:B------:R-:W-:Y:S05]  /*00d0*/  @P0 EXIT ;  /* 0x000000000000094d */ /* 0x000fea0003800000 */
[----:B------:R-:W0:Y:S01]  /*00e0*/  LDC.64 R2, c[0x0][0x380] ;  /* 0x0000e000ff027b82 */ /* 0x000e220000000a00 */
[----:B------:R-:W1:Y:S07]  /*00f0*/  LDCU.64 UR4, c[0x0][0x358] ;  /* 0x00006b00ff0477ac */ /* 0x000e6e0008000a00 */
[----:B------:R-:W2:Y:S08]  /*0100*/  LDC.64 R4, c[0x0][0x388] ;  /* 0x0000e200ff047b82 */ /* 0x000eb00000000a00 */
[----:B------:R-:W3:Y:S01]  /*0110*/  LDC.64 R6, c[0x0][0x390] ;  /* 0x0000e400ff067b82 */ /* 0x000ee20000000a00 */
[----:B0-----:R-:W-:-:S06]  /*0120*/  IMAD.WIDE.U32 R2, R9, 0x4, R2 ;  /* 0x0000000409027825 */ /* 0x001fcc00078e0002 */
[----:B-1----:R-:W4:Y:S01]  /*0130*/  LDG.E R2, desc[UR4][R2.64] ;  /* 0x0000000402027981 */ /* 0x002f22000c1e1900 */
[----:B--2---:R-:W-:-:S06]  /*0140*/  IMAD.WIDE.U32 R4, R9, 0x4, R4 ;  /* 0x0000000409047825 */ /* 0x004fcc00078e0004 */
[----:B------:R-:W4:Y:S01]  /*0150*/  LDG.E R5, desc[UR4][R4.64] ;  /* 0x0000000404057981 */ /* 0x000f22000c1e1900 */
[----:B---3--:R-:W-:-:S04]  /*0160*/  IMAD.WIDE.U32 R6, R9, 0x4, R6 ;  /* 0x0000000409067825 */ /* 0x008fc800078e0006 */
[----:B----4-:R-:W-:-:S05]  /*0170*/  FADD R9, R2, R5 ;  /* 0x0000000502097221 */ /* 0x010fca0000000000 */
[----:B------:R-:W-:Y:S01]  /*0180*/  STG.E desc[UR4][R6.64], R9 ;  /* 0x0000000906007986 */ /* 0x000fe2000c101904 */
[----:B------:R-:W-:Y:S05]  /*0190*/  EXIT ;  /* 0x000000000000794d */ /* 0x000fea0003800000 */
.L_x_0:
[----:B------:R-:W-:-:S00]  /*01a0*/  BRA `(.L_x_0) ;  /* 0xfffffffc00fc7947 */ /* 0x000fc0000383ffff */
[----:B------:R-:W-:-:S00]  /*01b0*/  NOP ;  /* 0x0000000000007918 */ /* 0x000fc00000000000 */
        /* <DEDUP_REMOVED lines=12> */
.L_x_1:


//--------------------- .nv.shared.reserved.0     --------------------------
	.section	.nv.shared.reserved.0,"aw",@nobits
	.weak		__nv_reservedSMEM_offset_0_alias
	.size		__nv_reservedSMEM_offset_0_alias, 0, 64
	.other		__nv_reservedSMEM_offset_0_alias,@"STO_CUDA_RESERVED_SHARED STV_DEFAULT"
__nv_reservedSMEM_offset_0_alias:
	.zero		0
	.zero		64


//--------------------- .nv.constant0._Z11sumMatrix2DPfS_S_ii --------------------------
	.section	.nv.constant0._Z11sumMatrix2DPfS_S_ii,"a",@progbits
	.sectionflags	@""
	.align	4
.nv.constant0._Z11sumMatrix2DPfS_S_ii:
	.zero		928


//--------------------- SYMBOLS --------------------------

	.type		.nv.reservedSmem.offset0,@object
	.size		.nv.reservedSmem.offset0,0x4
